//
// Generated by NVIDIA NVVM Compiler
//
// Compiler Build ID: CL-36424714
// Cuda compilation tools, release 13.0, V13.0.88
// Based on NVVM 20.0.0
//

.version 9.0
.target sm_100
.address_size 64

	// .globl	_Z8myKernelPf

.visible .entry _Z8myKernelPf(
	.param .u64 .ptr .align 1 _Z8myKernelPf_param_0
)
{
	.reg .b32 	%r<2>;
	.reg .b32 	%f<4>;
	.reg .b64 	%rd<5>;

	ld.param.u64 	%rd1, [_Z8myKernelPf_param_0];
	cvta.to.global.u64 	%rd2, %rd1;
	mov.u32 	%r1, %tid.x;
	cvt.rn.f32.u32 	%f1, %r1;
	mul.wide.u32 	%rd3, %r1, 4;
	add.s64 	%rd4, %rd2, %rd3;
	ld.global.f32 	%f2, [%rd4];
	mul.f32 	%f3, %f2, %f1;
	st.global.f32 	[%rd4], %f3;
	ret;

}


// ===== COMPILED SASS (sm_100) =====

	.target	sm_100

	.elftype	@"ET_EXEC"


//--------------------- .note.nv.tkinfo           --------------------------
	.section	.note.nv.tkinfo,"",@"SHT_NOTE"
	.sectionflags	@"SHF_NOTE_NV_TKINFO"
	.tkinfo
        /*0018*/ 	.word	0x00000002
        /*0030*/ 	.string	""
        /*0030*/ 	.string	"ptxas"
        /*0030*/ 	.string	"Cuda compilation tools, release 13.0, V13.0.88"
        /*0030*/ 	.string	"Build cuda_13.0.r13.0/compiler.36424714_0"
        /*0030*/ 	.string	"-arch sm_100 -m 64 "



//--------------------- .note.nv.cuinfo           --------------------------
	.section	.note.nv.cuinfo,"",@"SHT_NOTE"
	.sectionflags	@"SHF_NOTE_NV_CUINFO"
        /*0018*/ 	.short	0x0002
        /*001a*/ 	.short	0x0064
        /*001c*/ 	.short	0x0082
	.zero		2


//--------------------- .nv.info                  --------------------------
	.section	.nv.info,"",@"SHT_CUDA_INFO"
	.align	4


	//----- nvinfo : EIATTR_REGCOUNT
	.align		4
        /*0000*/ 	.byte	0x04, 0x2f
        /*0002*/ 	.short	(.L_1 - .L_0)
	.align		4
.L_0:
        /*0004*/ 	.word	index@(_Z8myKernelPf)
        /*0008*/ 	.word	0x0000000a


	//----- nvinfo : EIATTR_FRAME_SIZE
	.align		4
.L_1:
        /*000c*/ 	.byte	0x04, 0x11
        /*000e*/ 	.short	(.L_3 - .L_2)
	.align		4
.L_2:
        /*0010*/ 	.word	index@(_Z8myKernelPf)
        /*0014*/ 	.word	0x00000000


	//----- nvinfo : EIATTR_MIN_STACK_SIZE
	.align		4
.L_3:
        /*0018*/ 	.byte	0x04, 0x12
        /*001a*/ 	.short	(.L_5 - .L_4)
	.align		4
.L_4:
        /*001c*/ 	.word	index@(_Z8myKernelPf)
        /*0020*/ 	.word	0x00000000
.L_5:


//--------------------- .nv.compat                --------------------------
	.section	.nv.compat,"",@"SHT_CUDA_COMPAT_INFO"
	.align	4
        /*0000*/ 	.byte	0x02, 0x09, 0x00, 0x00, 0x02, 0x02, 0x01, 0x00, 0x02, 0x05, 0x05, 0x00, 0x03, 0x07, 0x01, 0x01
        /*0010*/ 	.byte	0x02, 0x03, 0x00, 0x00, 0x02, 0x06, 0x01, 0x00, 0x04, 0x0b, 0x08, 0x00, 0x09, 0x00, 0x00, 0x00
        /*0020*/ 	.byte	0x00, 0x00, 0x00, 0x00


//--------------------- .nv.info._Z8myKernelPf    --------------------------
	.section	.nv.info._Z8myKernelPf,"",@"SHT_CUDA_INFO"
	.sectionflags	@""
	.align	4


	//----- nvinfo : EIATTR_CUDA_API_VERSION
	.align		4
        /*0000*/ 	.byte	0x04, 0x37
        /*0002*/ 	.short	(.L_7 - .L_6)
.L_6:
        /*0004*/ 	.word	0x00000082


	//----- nvinfo : EIATTR_KPARAM_INFO
	.align		4
.L_7:
        /*0008*/ 	.byte	0x04, 0x17
        /*000a*/ 	.short	(.L_9 - .L_8)
.L_8:
        /*000c*/ 	.word	0x00000000
        /*0010*/ 	.short	0x0000
        /*0012*/ 	.short	0x0000
        /*0014*/ 	.byte	0x00, 0xf5, 0x21, 0x00


	//----- nvinfo : EIATTR_SPARSE_MMA_MASK
	.align		4
.L_9:
        /*0018*/ 	.byte	0x03, 0x50
        /*001a*/ 	.short	0x0000


	//----- nvinfo : EIATTR_MAXREG_COUNT
	.align		4
        /*001c*/ 	.byte	0x03, 0x1b
        /*001e*/ 	.short	0x00ff


	//----- nvinfo : EIATTR_MERCURY_ISA_VERSION
	.align		4
        /*0020*/ 	.byte	0x03, 0x5f
        /*0022*/ 	.short	0x0101


	//----- nvinfo : EIATTR_VRC_CTA_INIT_COUNT
	.align		4
        /*0024*/ 	.byte	0x02, 0x4a
	.zero		1
	.zero		1


	//----- nvinfo : EIATTR_EXIT_INSTR_OFFSETS
	.align		4
        /*0028*/ 	.byte	0x04, 0x1c
        /*002a*/ 	.short	(.L_11 - .L_10)


	//   ....[0]....
.L_10:
        /*002c*/ 	.word	0x00000090


	//----- nvinfo : EIATTR_CBANK_PARAM_SIZE
	.align		4
.L_11:
        /*0030*/ 	.byte	0x03, 0x19
        /*0032*/ 	.short	0x0008


	//----- nvinfo : EIATTR_PARAM_CBANK
	.align		4
        /*0034*/ 	.byte	0x04, 0x0a
        /*0036*/ 	.short	(.L_13 - .L_12)
	.align		4
.L_12:
        /*0038*/ 	.word	index@(.nv.constant0._Z8myKernelPf)
        /*003c*/ 	.short	0x0380
        /*003e*/ 	.short	0x0008


	//----- nvinfo : EIATTR_SW_WAR
	.align		4
.L_13:
        /*0040*/ 	.byte	0x04, 0x36
        /*0042*/ 	.short	(.L_15 - .L_14)
.L_14:
        /*0044*/ 	.word	0x00000008
.L_15:


//--------------------- .nv.callgraph             --------------------------
	.section	.nv.callgraph,"",@"SHT_CUDA_CALLGRAPH"
	.align	4
	.sectionentsize	8
	.align		4
        /*0000*/ 	.word	0x00000000
	.align		4
        /*0004*/ 	.word	0xffffffff
	.align		4
        /*0008*/ 	.word	0x00000000
	.align		4
        /*000c*/ 	.word	0xfffffffe
	.align		4
        /*0010*/ 	.word	0x00000000
	.align		4
        /*0014*/ 	.word	0xfffffffd
	.align		4
        /*0018*/ 	.word	0x00000000
	.align		4
        /*001c*/ 	.word	0xfffffffc


//--------------------- .text._Z8myKernelPf       --------------------------
	.section	.text._Z8myKernelPf,"ax",@progbits
	.align	128
        .global         _Z8myKernelPf
        .type           _Z8myKernelPf,@function
        .size           _Z8myKernelPf,(.L_x_1 - _Z8myKernelPf)
        .other          _Z8myKernelPf,@"STO_CUDA_ENTRY STV_DEFAULT"
_Z8myKernelPf:
.text._Z8myKernelPf:
[----:B------:R-:W-:Y:S01]  /*0000*/  LDC R1, c[0x0][0x37c] ;  /* 0x0000df00ff017b82 */ /* 0x000fe20000000800 */
[----:B------:R-:W0:Y:S07]  /*0010*/  S2R R7, SR_TID.X ;  /* 0x0000000000077919 */ /* 0x000e2e0000002100 */
[----:B------:R-:W0:Y:S01]  /*0020*/  LDC.64 R2, c[0x0][0x380] ;  /* 0x0000e000ff027b82 */ /* 0x000e220000000a00 */
[----:B------:R-:W1:Y:S01]  /*0030*/  LDCU.64 UR4, c[0x0][0x358] ;  /* 0x00006b00ff0477ac */ /* 0x000e620008000a00 */
[----:B0-----:R-:W-:-:S05]  /*0040*/  IMAD.WIDE.U32 R2, R7, 0x4, R2 ;  /* 0x0000000407027825 */ /* 0x001fca00078e0002 */
[----:B-1----:R-:W2:Y:S01]  /*0050*/  LDG.E R5, desc[UR4][R2.64] ;  /* 0x0000000402057981 */ /* 0x002ea2000c1e1900 */
[----:B------:R-:W-:-:S05]  /*0060*/  I2FP.F32.U32 R0, R7 ;  /* 0x0000000700007245 */ /* 0x000fca0000201000 */
[----:B--2---:R-:W-:-:S05]  /*0070*/  FMUL R5, R0, R5 ;  /* 0x0000000500057220 */ /* 0x004fca0000400000 */
[----:B------:R-:W-:Y:S01]  /*0080*/  STG.E desc[UR4][R2.64], R5 ;  /* 0x0000000502007986 */ /* 0x000fe2000c101904 */
[----:B------:R-:W-:Y:S05]  /*0090*/  EXIT ;  /* 0x000000000000794d */ /* 0x000fea0003800000 */
.L_x_0:
[----:B------:R-:W-:-:S00]  /*00a0*/  BRA `(.L_x_0) ;  /* 0xfffffffc00fc7947 */ /* 0x000fc0000383ffff */
[----:B------:R-:W-:-:S00]  /*00b0*/  NOP ;  /* 0x0000000000007918 */ /* 0x000fc00000000000 */
        /* <DEDUP_REMOVED lines=12> */
.L_x_1:


//--------------------- .nv.shared.reserved.0     --------------------------
	.section	.nv.shared.reserved.0,"aw",@nobits
	.weak		__nv_reservedSMEM_offset_0_alias
	.size		__nv_reservedSMEM_offset_0_alias, 0, 64
	.other		__nv_reservedSMEM_offset_0_alias,@"STO_CUDA_RESERVED_SHARED STV_DEFAULT"
__nv_reservedSMEM_offset_0_alias:
	.zero		0
	.zero		64


//--------------------- .nv.constant0._Z8myKernelPf --------------------------
	.section	.nv.constant0._Z8myKernelPf,"a",@progbits
	.sectionflags	@""
	.align	4
.nv.constant0._Z8myKernelPf:
	.zero		904


//--------------------- SYMBOLS --------------------------

	.type		.nv.reservedSmem.offset0,@object
	.size		.nv.reservedSmem.offset0,0x4
